	.headerflags	@"EF_CUDA_TEXMODE_UNIFIED EF_CUDA_64BIT_ADDRESS EF_CUDA_ACCELERATORS EF_CUDA_SM90 EF_CUDA_VIRTUAL_SM(EF_CUDA_SM90)"
	.elftype	@"ET_EXEC"


//--------------------- .nv.info                  --------------------------
	.section	.nv.info,"",@"SHT_CUDA_INFO"
	.align	4


	//----- nvinfo : EIATTR_REGCOUNT
	.align		4
        /*0000*/ 	.byte	0x04, 0x2f
        /*0002*/ 	.short	(.L_3 - .L_2)
	.align		4
.L_2:
        /*0004*/ 	.word	index@(triton_poi_fused__native_batch_norm_legit_no_training_relu_47)
        /*0008*/ 	.word	0x00000020


	//----- nvinfo : EIATTR_MIN_STACK_SIZE
	.align		4
.L_3:
        /*000c*/ 	.byte	0x04, 0x12
        /*000e*/ 	.short	(.L_5 - .L_4)
	.align		4
.L_4:
        /*0010*/ 	.word	index@(triton_poi_fused__native_batch_norm_legit_no_training_relu_47)
        /*0014*/ 	.word	0x00000000


	//----- nvinfo : EIATTR_FRAME_SIZE
	.align		4
.L_5:
        /*0018*/ 	.byte	0x04, 0x11
        /*001a*/ 	.short	(.L_7 - .L_6)
	.align		4
.L_6:
        /*001c*/ 	.word	index@(triton_poi_fused__native_batch_norm_legit_no_training_relu_47)
        /*0020*/ 	.word	0x00000000


	//----- nvinfo : EIATTR_MIN_STACK_SIZE
	.align		4
.L_7:
        /*0024*/ 	.byte	0x04, 0x12
        /*0026*/ 	.short	(.L_9 - .L_8)
	.align		4
.L_8:
        /*0028*/ 	.word	index@(triton_poi_fused__native_batch_norm_legit_no_training_relu_47)
        /*002c*/ 	.word	0x00000000
.L_9:


//--------------------- .nv.info.triton_poi_fused__native_batch_norm_legit_no_training_relu_47 --------------------------
	.section	.nv.info.triton_poi_fused__native_batch_norm_legit_no_training_relu_47,"",@"SHT_CUDA_INFO"
	.sectionflags	@""
	.align	4


	//----- nvinfo : EIATTR_CUDA_API_VERSION
	.align		4
        /*0000*/ 	.byte	0x04, 0x37
        /*0002*/ 	.short	(.L_11 - .L_10)
.L_10:
        /*0004*/ 	.word	0x0000007c


	//----- nvinfo : EIATTR_KPARAM_INFO
	.align		4
.L_11:
        /*0008*/ 	.byte	0x04, 0x17
        /*000a*/ 	.short	(.L_13 - .L_12)
.L_12:
        /*000c*/ 	.word	0x00000000
        /*0010*/ 	.short	0x0007
        /*0012*/ 	.short	0x0034
        /*0014*/ 	.byte	0x00, 0xf0, 0x11, 0x00


	//----- nvinfo : EIATTR_KPARAM_INFO
	.align		4
.L_13:
        /*0018*/ 	.byte	0x04, 0x17
        /*001a*/ 	.short	(.L_15 - .L_14)
.L_14:
        /*001c*/ 	.word	0x00000000
        /*0020*/ 	.short	0x0006
        /*0022*/ 	.short	0x0030
        /*0024*/ 	.byte	0x00, 0xf0, 0x11, 0x00


	//----- nvinfo : EIATTR_KPARAM_INFO
	.align		4
.L_15:
        /*0028*/ 	.byte	0x04, 0x17
        /*002a*/ 	.short	(.L_17 - .L_16)
.L_16:
        /*002c*/ 	.word	0x00000000
        /*0030*/ 	.short	0x0005
        /*0032*/ 	.short	0x0028
        /*0034*/ 	.byte	0x00, 0xf4, 0x21, 0x00


	//----- nvinfo : EIATTR_KPARAM_INFO
	.align		4
.L_17:
        /*0038*/ 	.byte	0x04, 0x17
        /*003a*/ 	.short	(.L_19 - .L_18)
.L_18:
        /*003c*/ 	.word	0x00000000
        /*0040*/ 	.short	0x0004
        /*0042*/ 	.short	0x0020
        /*0044*/ 	.byte	0x00, 0xf4, 0x21, 0x00


	//----- nvinfo : EIATTR_KPARAM_INFO
	.align		4
.L_19:
        /*0048*/ 	.byte	0x04, 0x17
        /*004a*/ 	.short	(.L_21 - .L_20)
.L_20:
        /*004c*/ 	.word	0x00000000
        /*0050*/ 	.short	0x0003
        /*0052*/ 	.short	0x0018
        /*0054*/ 	.byte	0x00, 0xf4, 0x21, 0x00


	//----- nvinfo : EIATTR_KPARAM_INFO
	.align		4
.L_21:
        /*0058*/ 	.byte	0x04, 0x17
        /*005a*/ 	.short	(.L_23 - .L_22)
.L_22:
        /*005c*/ 	.word	0x00000000
        /*0060*/ 	.short	0x0002
        /*0062*/ 	.short	0x0010
        /*0064*/ 	.byte	0x00, 0xf4, 0x21, 0x00


	//----- nvinfo : EIATTR_KPARAM_INFO
	.align		4
.L_23:
        /*0068*/ 	.byte	0x04, 0x17
        /*006a*/ 	.short	(.L_25 - .L_24)
.L_24:
        /*006c*/ 	.word	0x00000000
        /*0070*/ 	.short	0x0001
        /*0072*/ 	.short	0x0008
        /*0074*/ 	.byte	0x00, 0xf4, 0x21, 0x00


	//----- nvinfo : EIATTR_KPARAM_INFO
	.align		4
.L_25:
        /*0078*/ 	.byte	0x04, 0x17
        /*007a*/ 	.short	(.L_27 - .L_26)
.L_26:
        /*007c*/ 	.word	0x00000000
        /*0080*/ 	.short	0x0000
        /*0082*/ 	.short	0x0000
        /*0084*/ 	.byte	0x00, 0xf4, 0x21, 0x00


	//----- nvinfo : EIATTR_SPARSE_MMA_MASK
	.align		4
.L_27:
        /*0088*/ 	.byte	0x03, 0x50
        /*008a*/ 	.short	0x0000


	//----- nvinfo : EIATTR_MAXREG_COUNT
	.align		4
        /*008c*/ 	.byte	0x03, 0x1b
        /*008e*/ 	.short	0x00ff


	//----- nvinfo : EIATTR_EXIT_INSTR_OFFSETS
	.align		4
        /*0090*/ 	.byte	0x04, 0x1c
        /*0092*/ 	.short	(.L_29 - .L_28)


	//   ....[0]....
.L_28:
        /*0094*/ 	.word	0x00000bd0


	//   ....[1]....
        /*0098*/ 	.word	0x00000ca0


	//----- nvinfo : EIATTR_REQNTID
	.align		4
.L_29:
        /*009c*/ 	.byte	0x04, 0x10
        /*009e*/ 	.short	(.L_31 - .L_30)
.L_30:
        /*00a0*/ 	.word	0x00000080
        /*00a4*/ 	.word	0x00000001
        /*00a8*/ 	.word	0x00000001


	//----- nvinfo : EIATTR_CBANK_PARAM_SIZE
	.align		4
.L_31:
        /*00ac*/ 	.byte	0x03, 0x19
        /*00ae*/ 	.short	0x0038


	//----- nvinfo : EIATTR_PARAM_CBANK
	.align		4
        /*00b0*/ 	.byte	0x04, 0x0a
        /*00b2*/ 	.short	(.L_33 - .L_32)
	.align		4
.L_32:
        /*00b4*/ 	.word	index@(.nv.constant0.triton_poi_fused__native_batch_norm_legit_no_training_relu_47)
        /*00b8*/ 	.short	0x0210
        /*00ba*/ 	.short	0x0038


	//----- nvinfo : EIATTR_SW_WAR
	.align		4
.L_33:
        /*00bc*/ 	.byte	0x04, 0x36
        /*00be*/ 	.short	(.L_35 - .L_34)
.L_34:
        /*00c0*/ 	.word	0x00000008
.L_35:


//--------------------- .nv.callgraph             --------------------------
	.section	.nv.callgraph,"",@"SHT_CUDA_CALLGRAPH"
	.align	4
	.sectionentsize	8
	.align		4
        /*0000*/ 	.word	0x00000000
	.align		4
        /*0004*/ 	.word	0xffffffff
	.align		4
        /*0008*/ 	.word	0x00000000
	.align		4
        /*000c*/ 	.word	0xfffffffe
	.align		4
        /*0010*/ 	.word	0x00000000
	.align		4
        /*0014*/ 	.word	0xfffffffd
	.align		4
        /*0018*/ 	.word	0x00000000
	.align		4
        /*001c*/ 	.word	0xfffffffc


//--------------------- .nv.constant4             --------------------------
	.section	.nv.constant4,"a",@progbits
	.align	8
	.align		8
.nv.constant4:
        /*0000*/ 	.dword	_$_str
	.align		8
        /*0008*/ 	.dword	_$_str_$_2


//--------------------- .text.triton_poi_fused__native_batch_norm_legit_no_training_relu_47 --------------------------
	.section	.text.triton_poi_fused__native_batch_norm_legit_no_training_relu_47,"ax",@progbits
	.sectionflags	@"SHF_BARRIERS=1"
	.align	128
        .global         triton_poi_fused__native_batch_norm_legit_no_training_relu_47
        .type           triton_poi_fused__native_batch_norm_legit_no_training_relu_47,@function
        .size           triton_poi_fused__native_batch_norm_legit_no_training_relu_47,(.L_x_1 - triton_poi_fused__native_batch_norm_legit_no_training_relu_47)
        .other          triton_poi_fused__native_batch_norm_legit_no_training_relu_47,@"STO_CUDA_ENTRY STV_DEFAULT"
triton_poi_fused__native_batch_norm_legit_no_training_relu_47:
.text.triton_poi_fused__native_batch_norm_legit_no_training_relu_47:
[----:B------:R-:W0:Y:S01]  /*0000*/  LDC R1, c[0x0][0x28] ;  /* 0x00000a00ff017b82 */ /* 0x000e220000000800 */
[----:B------:R-:W1:Y:S07]  /*0010*/  S2R R2, SR_CTAID.Y ;  /* 0x0000000000027919 */ /* 0x000e6e0000002600 */
[----:B------:R-:W2:Y:S01]  /*0020*/  LDC.64 R8, c[0x0][0x220] ;  /* 0x00008800ff087b82 */ /* 0x000ea20000000a00 */
[----:B------:R-:W-:Y:S01]  /*0030*/  CS2R R6, SRZ ;  /* 0x0000000000067805 */ /* 0x000fe2000001ff00 */
[----:B------:R-:W-:Y:S01]  /*0040*/  ULDC.64 UR6, c[0x0][0x208] ;  /* 0x0000820000067ab9 */ /* 0x000fe20000000a00 */
[----:B------:R-:W3:Y:S01]  /*0050*/  S2R R10, SR_TID.X ;  /* 0x00000000000a7919 */ /* 0x000ee20000002100 */
[----:B------:R-:W4:Y:S04]  /*0060*/  S2R R11, SR_CTAID.X ;  /* 0x00000000000b7919 */ /* 0x000f280000002500 */
[----:B------:R-:W5:Y:S08]  /*0070*/  LDC.64 R24, c[0x0][0x210] ;  /* 0x00008400ff187b82 */ /* 0x000f700000000a00 */
[----:B------:R-:W4:Y:S01]  /*0080*/  LDC.64 R26, c[0x0][0x218] ;  /* 0x00008600ff1a7b82 */ /* 0x000f220000000a00 */
[----:B-1----:R-:W-:-:S02]  /*0090*/  IMAD.SHL.U32 R2, R2, 0x20, RZ ;  /* 0x0000002002027824 */ /* 0x002fc400078e00ff */
[----:B---3--:R-:W-:-:S05]  /*00a0*/  IMAD.SHL.U32 R3, R10, 0x4, RZ ;  /* 0x000000040a037824 */ /* 0x008fca00078e00ff */
[----:B------:R-:W-:-:S04]  /*00b0*/  LOP3.LUT R20, R2, 0x1c, R3, 0xf8, !PT ;  /* 0x0000001c02147812 */ /* 0x000fc800078ef803 */
[C---:B------:R-:W-:Y:S01]  /*00c0*/  ISETP.GE.AND P0, PT, R20.reuse, 0x500, PT ;  /* 0x000005001400780c */ /* 0x040fe20003f06270 */
[----:B------:R-:W-:-:S05]  /*00d0*/  IMAD.HI R0, R20, 0x66666667, RZ ;  /* 0x6666666714007827 */ /* 0x000fca00078e02ff */
[----:B------:R-:W-:-:S04]  /*00e0*/  SHF.R.U32.HI R5, RZ, 0x1f, R0 ;  /* 0x0000001fff057819 */ /* 0x000fc80000011600 */
[----:B------:R-:W-:Y:S02]  /*00f0*/  LEA.HI.SX32 R13, R0, R5, 0x19 ;  /* 0x00000005000d7211 */ /* 0x000fe400078fcaff */
[----:B------:R-:W-:-:S03]  /*0100*/  CS2R R4, SRZ ;  /* 0x0000000000047805 */ /* 0x000fc6000001ff00 */
[----:B------:R-:W-:-:S04]  /*0110*/  IMAD R20, R13, -0x140, R20 ;  /* 0xfffffec00d147824 */ /* 0x000fc800078e0214 */
[----:B--2---:R-:W-:-:S05]  /*0120*/  IMAD.WIDE R8, R20, 0x4, R8 ;  /* 0x0000000414087825 */ /* 0x004fca00078e0208 */
[----:B------:R1:W2:Y:S01]  /*0130*/  @!P0 LDG.E.EL.128 R4, desc[UR6][R8.64] ;  /* 0x0000000608048981 */ /* 0x0002a2000c2e1d00 */
[----:B------:R-:W-:Y:S01]  /*0140*/  SHF.R.U32.HI R21, RZ, 0x3, R10 ;  /* 0x00000003ff157819 */ /* 0x000fe2000001160a */
[----:B----4-:R-:W-:Y:S01]  /*0150*/  IMAD.SHL.U32 R0, R11, 0x20, RZ ;  /* 0x000000200b007824 */ /* 0x010fe200078e00ff */
[----:B------:R-:W-:Y:S01]  /*0160*/  CS2R R14, SRZ ;  /* 0x00000000000e7805 */ /* 0x000fe2000001ff00 */
[----:B------:R-:W-:Y:S01]  /*0170*/  IMAD R13, R13, 0xf500, R20 ;  /* 0x0000f5000d0d7824 */ /* 0x000fe200078e0214 */
[----:B------:R-:W-:Y:S02]  /*0180*/  SGXT.U32 R21, R21, 0x4 ;  /* 0x000000041515781a */ /* 0x000fe40000000000 */
[----:B------:R-:W-:Y:S01]  /*0190*/  CS2R R18, SRZ ;  /* 0x0000000000127805 */ /* 0x000fe2000001ff00 */
[----:B0-----:R-:W-:Y:S01]  /*01a0*/  IMAD.WIDE R26, R20, 0x4, R26 ;  /* 0x00000004141a7825 */ /* 0x001fe200078e021a */
[----:B------:R-:W-:Y:S02]  /*01b0*/  LOP3.LUT R10, R0, R21, RZ, 0xfc, !PT ;  /* 0x00000015000a7212 */ /* 0x000fe400078efcff */
[----:B-1----:R-:W-:-:S02]  /*01c0*/  CS2R R8, SRZ ;  /* 0x0000000000087805 */ /* 0x002fc4000001ff00 */
[----:B------:R-:W-:Y:S02]  /*01d0*/  LOP3.LUT R11, R0, 0x10, R21, 0xfe, !PT ;  /* 0x00000010000b7812 */ /* 0x000fe400078efe15 */
[C---:B------:R-:W-:Y:S01]  /*01e0*/  ISETP.LT.AND P1, PT, R10.reuse, 0xc4, !P0 ;  /* 0x000000c40a00780c */ /* 0x040fe20004721270 */
[--C-:B------:R-:W-:Y:S01]  /*01f0*/  IMAD R23, R10, 0x140, R13.reuse ;  /* 0x000001400a177824 */ /* 0x100fe200078e020d */
[C---:B------:R-:W-:Y:S01]  /*0200*/  ISETP.LT.AND P2, PT, R11.reuse, 0xc4, !P0 ;  /* 0x000000c40b00780c */ /* 0x040fe20004741270 */
[----:B------:R-:W-:Y:S01]  /*0210*/  IMAD R17, R11, 0x140, R13 ;  /* 0x000001400b117824 */ /* 0x000fe200078e020d */
[----:B------:R-:W-:Y:S01]  /*0220*/  CS2R R10, SRZ ;  /* 0x00000000000a7805 */ /* 0x000fe2000001ff00 */
[----:B-----5:R-:W-:Y:S01]  /*0230*/  IMAD.WIDE R22, R23, 0x4, R24 ;  /* 0x0000000417167825 */ /* 0x020fe200078e0218 */
[----:B------:R-:W-:-:S03]  /*0240*/  CS2R R12, SRZ ;  /* 0x00000000000c7805 */ /* 0x000fc6000001ff00 */
[----:B------:R-:W-:Y:S01]  /*0250*/  IMAD.WIDE R24, R17, 0x4, R24 ;  /* 0x0000000411187825 */ /* 0x000fe200078e0218 */
[----:B------:R-:W-:Y:S02]  /*0260*/  CS2R R16, SRZ ;  /* 0x0000000000107805 */ /* 0x000fe4000001ff00 */
[----:B------:R0:W3:Y:S04]  /*0270*/  @!P0 LDG.E.EL.128 R12, desc[UR6][R26.64] ;  /* 0x000000061a0c8981 */ /* 0x0000e8000c2e1d00 */
[----:B------:R1:W3:Y:S04]  /*0280*/  @P1 LDG.E.EL.128 R8, desc[UR6][R22.64] ;  /* 0x0000000616081981 */ /* 0x0002e8000c2e1d00 */
[----:B------:R4:W5:Y:S01]  /*0290*/  @P2 LDG.E.EL.128 R16, desc[UR6][R24.64] ;  /* 0x0000000618102981 */ /* 0x000962000c2e1d00 */
[----:B0-----:R-:W0:Y:S01]  /*02a0*/  LDC.64 R26, c[0x0][0x228] ;  /* 0x00008a00ff1a7b82 */ /* 0x001e220000000a00 */
[----:B--2---:R-:W-:-:S04]  /*02b0*/  FADD R4, R4, 9.9999997473787516356e-06 ;  /* 0x3727c5ac04047421 */ /* 0x004fc80000000000 */
[----:B------:R-:W2:Y:S01]  /*02c0*/  MUFU.SQRT R28, R4 ;  /* 0x00000004001c7308 */ /* 0x000ea20000002000 */
[----:B-1----:R-:W-:Y:S01]  /*02d0*/  FADD R23, R7, 9.9999997473787516356e-06 ;  /* 0x3727c5ac07177421 */ /* 0x002fe20000000000 */
[----:B------:R-:W-:Y:S01]  /*02e0*/  FADD R6, R6, 9.9999997473787516356e-06 ;  /* 0x3727c5ac06067421 */ /* 0x000fe20000000000 */
[----:B------:R-:W-:-:S05]  /*02f0*/  FADD R5, R5, 9.9999997473787516356e-06 ;  /* 0x3727c5ac05057421 */ /* 0x000fca0000000000 */
[----:B----4-:R-:W1:Y:S01]  /*0300*/  MUFU.SQRT R24, R6 ;  /* 0x0000000600187308 */ /* 0x010e620000002000 */
[----:B--2---:R-:W-:-:S07]  /*0310*/  FSETP.GT.AND P6, PT, R28, 8.50705917302346158658e+37, PT ;  /* 0x7e8000001c00780b */ /* 0x004fce0003fc4000 */
[----:B------:R-:W2:Y:S01]  /*0320*/  MUFU.SQRT R23, R23 ;  /* 0x0000001700177308 */ /* 0x000ea20000002000 */
[----:B------:R-:W-:Y:S01]  /*0330*/  FSETP.GEU.AND P1, PT, R28, 1.175494350822287508e-38, PT ;  /* 0x008000001c00780b */ /* 0x000fe20003f2e000 */
[----:B------:R-:W-:-:S06]  /*0340*/  IMAD.MOV.U32 R7, RZ, RZ, 0x3e800000 ;  /* 0x3e800000ff077424 */ /* 0x000fcc00078e00ff */
[----:B------:R4:W0:Y:S01]  /*0350*/  MUFU.SQRT R29, R5 ;  /* 0x00000005001d7308 */ /* 0x0008220000002000 */
[----:B-1----:R-:W-:Y:S01]  /*0360*/  FSETP.GT.AND P4, PT, R24, 8.50705917302346158658e+37, PT ;  /* 0x7e8000001800780b */ /* 0x002fe20003f84000 */
[----:B------:R-:W-:Y:S01]  /*0370*/  @P6 FMUL R28, R28, 0.25 ;  /* 0x3e8000001c1c6820 */ /* 0x000fe20000400000 */
[----:B----4-:R-:W-:Y:S02]  /*0380*/  FSEL R5, R7, 1, P6 ;  /* 0x3f80000007057808 */ /* 0x010fe40003000000 */
[----:B--2---:R-:W-:Y:S01]  /*0390*/  FSETP.GT.AND P6, PT, R23, 8.50705917302346158658e+37, PT ;  /* 0x7e8000001700780b */ /* 0x004fe20003fc4000 */
[----:B------:R-:W-:Y:S01]  /*03a0*/  @!P1 FMUL R28, R28, 16777216 ;  /* 0x4b8000001c1c9820 */ /* 0x000fe20000400000 */
[----:B------:R-:W-:Y:S01]  /*03b0*/  FSETP.GEU.AND P5, PT, R24, 1.175494350822287508e-38, PT ;  /* 0x008000001800780b */ /* 0x000fe20003fae000 */
[----:B------:R-:W-:Y:S01]  /*03c0*/  @!P1 FMUL R5, R5, 16777216 ;  /* 0x4b80000005059820 */ /* 0x000fe20000400000 */
[----:B0-----:R-:W-:Y:S02]  /*03d0*/  FSETP.GT.AND P2, PT, R29, 8.50705917302346158658e+37, PT ;  /* 0x7e8000001d00780b */ /* 0x001fe40003f44000 */
[----:B------:R-:W-:-:S02]  /*03e0*/  FSETP.GEU.AND P1, PT, R23, 1.175494350822287508e-38, PT ;  /* 0x008000001700780b */ /* 0x000fc40003f2e000 */
[----:B------:R-:W-:Y:S01]  /*03f0*/  FSETP.GEU.AND P3, PT, R29, 1.175494350822287508e-38, PT ;  /* 0x008000001d00780b */ /* 0x000fe20003f6e000 */
[C---:B---3--:R-:W-:Y:S01]  /*0400*/  FADD R22, -R12.reuse, R8 ;  /* 0x000000080c167221 */ /* 0x048fe20000000100 */
[----:B-----5:R-:W-:Y:S01]  /*0410*/  FADD R16, -R12, R16 ;  /* 0x000000100c107221 */ /* 0x020fe20000000100 */
[----:B------:R-:W-:Y:S01]  /*0420*/  @P4 FMUL R24, R24, 0.25 ;  /* 0x3e80000018184820 */ /* 0x000fe20000400000 */
[----:B------:R-:W-:Y:S01]  /*0430*/  FADD R12, -R13, R9 ;  /* 0x000000090d0c7221 */ /* 0x000fe20000000100 */
[----:B------:R-:W-:Y:S01]  /*0440*/  @P6 FMUL R23, R23, 0.25 ;  /* 0x3e80000017176820 */ /* 0x000fe20000400000 */
[----:B------:R-:W0:Y:S01]  /*0450*/  LDC.64 R8, c[0x0][0x230] ;  /* 0x00008c00ff087b82 */ /* 0x000e220000000a00 */
[----:B------:R-:W-:Y:S02]  /*0460*/  @!P5 FMUL R24, R24, 16777216 ;  /* 0x4b8000001818d820 */ /* 0x000fe40000400000 */
[----:B------:R-:W-:Y:S02]  /*0470*/  @P2 FMUL R29, R29, 0.25 ;  /* 0x3e8000001d1d2820 */ /* 0x000fe40000400000 */
[----:B------:R-:W-:-:S02]  /*0480*/  @!P1 FMUL R23, R23, 16777216 ;  /* 0x4b80000017179820 */ /* 0x000fc40000400000 */
[----:B------:R-:W-:Y:S01]  /*0490*/  @!P3 FMUL R29, R29, 16777216 ;  /* 0x4b8000001d1db820 */ /* 0x000fe20000400000 */
[----:B------:R-:W1:Y:S01]  /*04a0*/  MUFU.RCP R6, R28 ;  /* 0x0000001c00067308 */ /* 0x000e620000001000 */
[----:B------:R-:W-:Y:S01]  /*04b0*/  FADD R17, -R13, R17 ;  /* 0x000000110d117221 */ /* 0x000fe20000000100 */
[C---:B------:R-:W-:Y:S01]  /*04c0*/  FADD R13, -R14.reuse, R10 ;  /* 0x0000000a0e0d7221 */ /* 0x040fe20000000100 */
[----:B------:R-:W-:-:S05]  /*04d0*/  FADD R18, -R14, R18 ;  /* 0x000000120e127221 */ /* 0x000fca0000000100 */
[----:B------:R2:W3:Y:S01]  /*04e0*/  MUFU.RCP R4, R29 ;  /* 0x0000001d00047308 */ /* 0x0004e20000001000 */
[----:B------:R-:W-:Y:S01]  /*04f0*/  FADD R14, -R15, R11 ;  /* 0x0000000b0f0e7221 */ /* 0x000fe20000000100 */
[----:B------:R-:W-:-:S06]  /*0500*/  FSEL R25, R7, 1, P2 ;  /* 0x3f80000007197808 */ /* 0x000fcc0001000000 */
[----:B------:R-:W4:Y:S01]  /*0510*/  MUFU.RCP R24, R24 ;  /* 0x0000001800187308 */ /* 0x000f220000001000 */
[----:B------:R-:W-:-:S07]  /*0520*/  FSEL R11, R7, 1, P4 ;  /* 0x3f800000070b7808 */ /* 0x000fce0002000000 */
[----:B------:R-:W5:Y:S01]  /*0530*/  MUFU.RCP R23, R23 ;  /* 0x0000001700177308 */ /* 0x000f620000001000 */
[----:B------:R-:W-:Y:S01]  /*0540*/  FSEL R10, R7, 1, P6 ;  /* 0x3f800000070a7808 */ /* 0x000fe20003000000 */
[----:B------:R-:W-:Y:S01]  /*0550*/  @!P3 FMUL R25, R25, 16777216 ;  /* 0x4b8000001919b820 */ /* 0x000fe20000400000 */
[----:B------:R-:W-:-:S03]  /*0560*/  @!P5 FMUL R11, R11, 16777216 ;  /* 0x4b8000000b0bd820 */ /* 0x000fc60000400000 */
[----:B------:R-:W-:Y:S01]  /*0570*/  @!P1 FMUL R10, R10, 16777216 ;  /* 0x4b8000000a0a9820 */ /* 0x000fe20000400000 */
[----:B------:R-:W-:Y:S01]  /*0580*/  FADD R19, -R15, R19 ;  /* 0x000000130f137221 */ /* 0x000fe20000000100 */
[----:B--2---:R-:W-:-:S04]  /*0590*/  IMAD.WIDE R28, R20, 0x4, R26 ;  /* 0x00000004141c7825 */ /* 0x004fc800078e021a */
[----:B-1----:R-:W-:Y:S01]  /*05a0*/  FMUL R15, R6, R5 ;  /* 0x00000005060f7220 */ /* 0x002fe20000400000 */
[----:B---3--:R-:W-:Y:S01]  /*05b0*/  FMUL R25, R4, R25 ;  /* 0x0000001904197220 */ /* 0x008fe20000400000 */
[----:B----4-:R-:W-:Y:S01]  /*05c0*/  FMUL R24, R24, R11 ;  /* 0x0000000b18187220 */ /* 0x010fe20000400000 */
[----:B0-----:R-:W-:Y:S01]  /*05d0*/  IMAD.WIDE R26, R20, 0x4, R8 ;  /* 0x00000004141a7825 */ /* 0x001fe200078e0208 */
[----:B------:R-:W-:Y:S02]  /*05e0*/  CS2R R4, SRZ ;  /* 0x0000000000047805 */ /* 0x000fe4000001ff00 */
[----:B------:R-:W-:Y:S01]  /*05f0*/  CS2R R6, SRZ ;  /* 0x0000000000067805 */ /* 0x000fe2000001ff00 */
[----:B-----5:R-:W-:Y:S01]  /*0600*/  FMUL R23, R23, R10 ;  /* 0x0000000a17177220 */ /* 0x020fe20000400000 */
[----:B------:R-:W-:Y:S02]  /*0610*/  CS2R R8, SRZ ;  /* 0x0000000000087805 */ /* 0x000fe4000001ff00 */
[----:B------:R-:W-:-:S02]  /*0620*/  CS2R R10, SRZ ;  /* 0x00000000000a7805 */ /* 0x000fc4000001ff00 */
[----:B------:R-:W2:Y:S04]  /*0630*/  @!P0 LDG.E.EL.128 R4, desc[UR6][R28.64] ;  /* 0x000000061c048981 */ /* 0x000ea8000c2e1d00 */
[----:B------:R0:W2:Y:S01]  /*0640*/  @!P0 LDG.E.EL.128 R8, desc[UR6][R26.64] ;  /* 0x000000061a088981 */ /* 0x0000a2000c2e1d00 */
[----:B------:R-:W0:Y:S01]  /*0650*/  S2R R20, SR_TID.X ;  /* 0x0000000000147919 */ /* 0x000e220000002100 */
[----:B------:R-:W1:Y:S01]  /*0660*/  S2UR UR5, SR_CgaCtaId ;  /* 0x00000000000579c3 */ /* 0x000e620000008800 */
[C---:B------:R-:W-:Y:S01]  /*0670*/  FMUL R17, R25.reuse, R17 ;  /* 0x0000001119117220 */ /* 0x040fe20000400000 */
[----:B------:R-:W-:Y:S01]  /*0680*/  FMUL R12, R25, R12 ;  /* 0x0000000c190c7220 */ /* 0x000fe20000400000 */
[C---:B------:R-:W-:Y:S01]  /*0690*/  FMUL R25, R15.reuse, R16 ;  /* 0x000000100f197220 */ /* 0x040fe20000400000 */
[----:B------:R-:W-:Y:S01]  /*06a0*/  UMOV UR4, 0x400 ;  /* 0x0000040000047882 */ /* 0x000fe20000000000 */
[----:B------:R-:W-:Y:S01]  /*06b0*/  FMUL R15, R15, R22 ;  /* 0x000000160f0f7220 */ /* 0x000fe20000400000 */
[----:B------:R-:W-:Y:S01]  /*06c0*/  FMUL R13, R24, R13 ;  /* 0x0000000d180d7220 */ /* 0x000fe20000400000 */
[----:B------:R-:W-:Y:S01]  /*06d0*/  FMUL R14, R23, R14 ;  /* 0x0000000e170e7220 */ /* 0x000fe20000400000 */
[----:B-1----:R-:W-:Y:S01]  /*06e0*/  UPRMT UR4, UR5, 0x654, UR4 ;  /* 0x0000065405047896 */ /* 0x002fe20008000004 */
[----:B0-----:R-:W-:-:S04]  /*06f0*/  SHF.L.U32 R26, R20, 0x7, RZ ;  /* 0x00000007141a7819 */ /* 0x001fc800000006ff */
[----:B------:R-:W-:-:S04]  /*0700*/  LOP3.LUT R16, R26, 0x380, RZ, 0xc0, !PT ;  /* 0x000003801a107812 */ /* 0x000fc800078ec0ff */
[C---:B------:R-:W-:Y:S02]  /*0710*/  LOP3.LUT R22, R16.reuse, 0x20, RZ, 0xfc, !PT ;  /* 0x0000002010167812 */ /* 0x040fe400078efcff */
[C---:B------:R-:W-:Y:S02]  /*0720*/  LOP3.LUT R26, R16.reuse, 0x40, RZ, 0xfc, !PT ;  /* 0x00000040101a7812 */ /* 0x040fe400078efcff */
[----:B------:R-:W-:Y:S02]  /*0730*/  LOP3.LUT R27, R16, 0x60, RZ, 0xfc, !PT ;  /* 0x00000060101b7812 */ /* 0x000fe400078efcff */
[----:B------:R-:W-:-:S04]  /*0740*/  SHF.R.U32.HI R20, RZ, 0x1, R20 ;  /* 0x00000001ff147819 */ /* 0x000fc80000011614 */
[----:B------:R-:W-:Y:S02]  /*0750*/  LOP3.LUT R20, R20, 0x3c, RZ, 0xc0, !PT ;  /* 0x0000003c14147812 */ /* 0x000fe400078ec0ff */
[----:B------:R-:W-:Y:S01]  /*0760*/  LOP3.LUT R0, R0, 0x1c, R3, 0xf8, !PT ;  /* 0x0000001c00007812 */ /* 0x000fe200078ef803 */
[-CC-:B--2---:R-:W-:Y:S01]  /*0770*/  FFMA R15, R15, R4.reuse, R8.reuse ;  /* 0x000000040f0f7223 */ /* 0x184fe20000000008 */
[----:B------:R-:W-:Y:S01]  /*0780*/  FFMA R4, R25, R4, R8 ;  /* 0x0000000419047223 */ /* 0x000fe20000000008 */
[C---:B------:R-:W-:Y:S02]  /*0790*/  LOP3.LUT R25, R16.reuse, R21, RZ, 0xfc, !PT ;  /* 0x0000001510197212 */ /* 0x040fe400078efcff */
[----:B------:R-:W-:Y:S01]  /*07a0*/  LEA.HI R8, R16, UR4, RZ, 0x1d ;  /* 0x0000000410087c11 */ /* 0x000fe2000f8fe8ff */
[----:B------:R-:W-:Y:S01]  /*07b0*/  FFMA R12, R12, R5, R9 ;  /* 0x000000050c0c7223 */ /* 0x000fe20000000009 */
[----:B------:R-:W-:Y:S01]  /*07c0*/  LEA.HI R16, R22, UR4, RZ, 0x1d ;  /* 0x0000000416107c11 */ /* 0x000fe2000f8fe8ff */
[--C-:B------:R-:W-:Y:S01]  /*07d0*/  FFMA R13, R13, R6, R10.reuse ;  /* 0x000000060d0d7223 */ /* 0x100fe2000000000a */
[----:B------:R-:W-:Y:S01]  /*07e0*/  LEA.HI R22, R26, UR4, RZ, 0x1d ;  /* 0x000000041a167c11 */ /* 0x000fe2000f8fe8ff */
[----:B------:R-:W-:Y:S01]  /*07f0*/  FFMA R14, R14, R7, R11 ;  /* 0x000000070e0e7223 */ /* 0x000fe2000000000b */
[----:B------:R-:W-:Y:S01]  /*0800*/  LEA.HI R26, R27, UR4, RZ, 0x1d ;  /* 0x000000041b1a7c11 */ /* 0x000fe2000f8fe8ff */
[----:B------:R-:W-:Y:S01]  /*0810*/  FMUL R27, R24, R18 ;  /* 0x00000012181b7220 */ /* 0x000fe20000400000 */
[----:B------:R-:W-:Y:S01]  /*0820*/  FMUL R18, R23, R19 ;  /* 0x0000001317127220 */ /* 0x000fe20000400000 */
[----:B------:R-:W-:Y:S01]  /*0830*/  FSETP.GEU.AND P3, PT, R15, RZ, PT ;  /* 0x000000ff0f00720b */ /* 0x000fe20003f6e000 */
[----:B------:R-:W-:Y:S01]  /*0840*/  FFMA R17, R17, R5, R9 ;  /* 0x0000000511117223 */ /* 0x000fe20000000009 */
[----:B------:R-:W-:Y:S01]  /*0850*/  FSETP.GEU.AND P2, PT, R12, RZ, PT ;  /* 0x000000ff0c00720b */ /* 0x000fe20003f4e000 */
[----:B------:R-:W-:Y:S01]  /*0860*/  FFMA R27, R27, R6, R10 ;  /* 0x000000061b1b7223 */ /* 0x000fe2000000000a */
[----:B------:R-:W-:Y:S01]  /*0870*/  FSETP.GEU.AND P1, PT, R13, RZ, PT ;  /* 0x000000ff0d00720b */ /* 0x000fe20003f2e000 */
[----:B------:R-:W-:Y:S01]  /*0880*/  FFMA R18, R18, R7, R11 ;  /* 0x0000000712127223 */ /* 0x000fe2000000000b */
[----:B------:R-:W-:Y:S01]  /*0890*/  FSETP.GEU.AND P0, PT, R14, RZ, PT ;  /* 0x000000ff0e00720b */ /* 0x000fe20003f0e000 */
[----:B------:R-:W-:Y:S01]  /*08a0*/  IMAD R8, R25, 0x4, R8 ;  /* 0x0000000419087824 */ /* 0x000fe200078e0208 */
[----:B------:R-:W-:Y:S01]  /*08b0*/  FSEL R15, R15, RZ, P3 ;  /* 0x000000ff0f0f7208 */ /* 0x000fe20001800000 */
[----:B------:R-:W-:Y:S01]  /*08c0*/  IMAD R16, R25, 0x4, R16 ;  /* 0x0000000419107824 */ /* 0x000fe200078e0210 */
[----:B------:R-:W-:-:S02]  /*08d0*/  FSEL R5, R12, RZ, P2 ;  /* 0x000000ff0c057208 */ /* 0x000fc40001000000 */
[----:B------:R-:W-:Y:S01]  /*08e0*/  FSETP.GEU.AND P3, PT, R4, RZ, PT ;  /* 0x000000ff0400720b */ /* 0x000fe20003f6e000 */
[----:B------:R-:W-:Y:S01]  /*08f0*/  IMAD R22, R25, 0x4, R22 ;  /* 0x0000000419167824 */ /* 0x000fe200078e0216 */
[----:B------:R-:W-:Y:S02]  /*0900*/  FSEL R13, R13, RZ, P1 ;  /* 0x000000ff0d0d7208 */ /* 0x000fe40000800000 */
[----:B------:R-:W-:Y:S02]  /*0910*/  FSETP.GEU.AND P2, PT, R17, RZ, PT ;  /* 0x000000ff1100720b */ /* 0x000fe40003f4e000 */
[----:B------:R-:W-:Y:S02]  /*0920*/  FSEL R14, R14, RZ, P0 ;  /* 0x000000ff0e0e7208 */ /* 0x000fe40000000000 */
[----:B------:R-:W-:Y:S02]  /*0930*/  FSETP.GEU.AND P1, PT, R27, RZ, PT ;  /* 0x000000ff1b00720b */ /* 0x000fe40003f2e000 */
[----:B------:R-:W-:-:S02]  /*0940*/  LEA R25, R25, R26, 0x2 ;  /* 0x0000001a19197211 */ /* 0x000fc400078e10ff */
[----:B------:R-:W-:Y:S01]  /*0950*/  FSETP.GEU.AND P0, PT, R18, RZ, PT ;  /* 0x000000ff1200720b */ /* 0x000fe20003f0e000 */
[----:B------:R-:W-:Y:S01]  /*0960*/  STS [R8], R15 ;  /* 0x0000000f08007388 */ /* 0x000fe20000000800 */
[----:B------:R-:W-:Y:S02]  /*0970*/  FSEL R9, R4, RZ, P3 ;  /* 0x000000ff04097208 */ /* 0x000fe40001800000 */
[----:B------:R-:W-:Y:S01]  /*0980*/  FSEL R17, R17, RZ, P2 ;  /* 0x000000ff11117208 */ /* 0x000fe20001000000 */
[----:B------:R-:W-:Y:S01]  /*0990*/  STS [R16+0x80], R5 ;  /* 0x0000800510007388 */ /* 0x000fe20000000800 */
[----:B------:R-:W-:Y:S02]  /*09a0*/  FSEL R27, R27, RZ, P1 ;  /* 0x000000ff1b1b7208 */ /* 0x000fe40000800000 */
[----:B------:R-:W-:Y:S01]  /*09b0*/  FSEL R18, R18, RZ, P0 ;  /* 0x000000ff12127208 */ /* 0x000fe20000000000 */
[----:B------:R-:W-:Y:S04]  /*09c0*/  STS [R22+0x100], R13 ;  /* 0x0001000d16007388 */ /* 0x000fe80000000800 */
[----:B------:R-:W-:Y:S04]  /*09d0*/  STS [R25+0x180], R14 ;  /* 0x0001800e19007388 */ /* 0x000fe80000000800 */
[----:B------:R0:W-:Y:S04]  /*09e0*/  STS [R8+0x40], R9 ;  /* 0x0000400908007388 */ /* 0x0001e80000000800 */
[----:B------:R-:W-:Y:S04]  /*09f0*/  STS [R16+0xc0], R17 ;  /* 0x0000c01110007388 */ /* 0x000fe80000000800 */
[----:B------:R-:W-:Y:S01]  /*0a00*/  STS [R22+0x140], R27 ;  /* 0x0001401b16007388 */ /* 0x000fe20000000800 */
[----:B------:R-:W-:Y:S01]  /*0a10*/  LOP3.LUT R10, R3, 0x1fc, RZ, 0xc0, !PT ;  /* 0x000001fc030a7812 */ /* 0x000fe200078ec0ff */
[----:B------:R-:W-:Y:S01]  /*0a20*/  VIADD R7, R20, UR4 ;  /* 0x0000000414077c36 */ /* 0x000fe20008000000 */
[----:B------:R-:W-:Y:S01]  /*0a30*/  LOP3.LUT R11, R2, R21, RZ, 0xfc, !PT ;  /* 0x00000015020b7212 */ /* 0x000fe200078efcff */
[----:B------:R-:W-:Y:S01]  /*0a40*/  STS [R25+0x1c0], R18 ;  /* 0x0001c01219007388 */ /* 0x000fe20000000800 */
[----:B0-----:R-:W0:Y:S01]  /*0a50*/  LDC.64 R8, c[0x0][0x238] ;  /* 0x00008e00ff087b82 */ /* 0x001e220000000a00 */
[----:B------:R-:W-:-:S07]  /*0a60*/  IMAD R14, R10, 0x4, R7 ;  /* 0x000000040a0e7824 */ /* 0x000fce00078e0207 */
[----:B------:R-:W-:Y:S01]  /*0a70*/  BAR.SYNC.DEFER_BLOCKING 0x0 ;  /* 0x0000000000007b1d */ /* 0x000fe20000010000 */
[----:B------:R-:W-:-:S05]  /*0a80*/  IMAD.HI R12, R11, 0x66666667, RZ ;  /* 0x666666670b0c7827 */ /* 0x000fca00078e02ff */
[----:B------:R-:W-:Y:S01]  /*0a90*/  SHF.R.U32.HI R13, RZ, 0x1f, R12 ;  /* 0x0000001fff0d7819 */ /* 0x000fe2000001160c */
[----:B------:R-:W-:Y:S04]  /*0aa0*/  LDS R4, [R14] ;  /* 0x000000000e047984 */ /* 0x000fe80000000800 */
[----:B------:R-:W-:Y:S04]  /*0ab0*/  LDS R5, [R14+0x4] ;  /* 0x000004000e057984 */ /* 0x000fe80000000800 */
[----:B------:R-:W-:Y:S04]  /*0ac0*/  LDS R6, [R14+0x8] ;  /* 0x000008000e067984 */ /* 0x000fe80000000800 */
[----:B------:R-:W1:Y:S01]  /*0ad0*/  LDS R7, [R14+0xc] ;  /* 0x00000c000e077984 */ /* 0x000e620000000800 */
[----:B------:R-:W-:-:S02]  /*0ae0*/  LEA.HI.SX32 R12, R12, R13, 0x19 ;  /* 0x0000000d0c0c7211 */ /* 0x000fc400078fcaff */
[----:B------:R-:W-:Y:S02]  /*0af0*/  ISETP.GE.AND P0, PT, R0, 0xc4, PT ;  /* 0x000000c40000780c */ /* 0x000fe40003f06270 */
[----:B------:R-:W-:Y:S01]  /*0b00*/  LOP3.LUT R21, R2, 0x10, R21, 0xfe, !PT ;  /* 0x0000001002157812 */ /* 0x000fe200078efe15 */
[----:B------:R-:W-:Y:S01]  /*0b10*/  IMAD R3, R12, -0x140, R11 ;  /* 0xfffffec00c037824 */ /* 0x000fe200078e020b */
[----:B------:R-:W-:Y:S02]  /*0b20*/  LOP3.LUT R13, R10, 0x200, RZ, 0xfc, !PT ;  /* 0x000002000a0d7812 */ /* 0x000fe400078efcff */
[----:B------:R-:W-:Y:S01]  /*0b30*/  ISETP.LT.AND P1, PT, R11, 0x500, !P0 ;  /* 0x000005000b00780c */ /* 0x000fe20004721270 */
[----:B------:R-:W-:Y:S01]  /*0b40*/  IMAD R3, R3, 0xc4, R0 ;  /* 0x000000c403037824 */ /* 0x000fe200078e0200 */
[----:B------:R-:W-:Y:S02]  /*0b50*/  ISETP.LT.AND P0, PT, R21, 0x500, !P0 ;  /* 0x000005001500780c */ /* 0x000fe40004701270 */
[----:B------:R-:W-:Y:S01]  /*0b60*/  SHF.R.U32.HI R13, RZ, 0x3, R13 ;  /* 0x00000003ff0d7819 */ /* 0x000fe2000001160d */
[----:B------:R-:W-:-:S03]  /*0b70*/  IMAD R3, R12, 0x63880, R3 ;  /* 0x000638800c037824 */ /* 0x000fc600078e0203 */
[----:B------:R-:W-:Y:S01]  /*0b80*/  LOP3.LUT R13, R13, 0x7c, RZ, 0xc0, !PT ;  /* 0x0000007c0d0d7812 */ /* 0x000fe200078ec0ff */
[----:B0-----:R-:W-:-:S03]  /*0b90*/  IMAD.WIDE R2, R3, 0x4, R8 ;  /* 0x0000000403027825 */ /* 0x001fc600078e0208 */
[----:B------:R-:W-:-:S05]  /*0ba0*/  IADD3 R13, R13, UR4, RZ ;  /* 0x000000040d0d7c10 */ /* 0x000fca000fffe0ff */
[----:B------:R-:W-:Y:S01]  /*0bb0*/  IMAD R13, R10, 0x4, R13 ;  /* 0x000000040a0d7824 */ /* 0x000fe200078e020d */
[----:B-1----:R0:W-:Y:S02]  /*0bc0*/  @P1 STG.E.128 desc[UR6][R2.64], R4 ;  /* 0x0000000402001986 */ /* 0x0021e4000c101d06 */
[----:B0-----:R-:W-:Y:S05]  /*0bd0*/  @!P0 EXIT ;  /* 0x000000000000894d */ /* 0x001fea0003800000 */
[----:B0-----:R-:W-:Y:S01]  /*0be0*/  LDS R4, [R13+0x800] ;  /* 0x000800000d047984 */ /* 0x001fe20000000800 */
[----:B------:R-:W-:-:S03]  /*0bf0*/  IMAD.HI R2, R21, 0x66666667, RZ ;  /* 0x6666666715027827 */ /* 0x000fc600078e02ff */
[----:B------:R-:W-:Y:S02]  /*0c00*/  LDS R5, [R13+0x804] ;  /* 0x000804000d057984 */ /* 0x000fe40000000800 */
[----:B------:R-:W-:Y:S02]  /*0c10*/  SHF.R.U32.HI R3, RZ, 0x1f, R2 ;  /* 0x0000001fff037819 */ /* 0x000fe40000011602 */
[----:B------:R-:W-:Y:S02]  /*0c20*/  LDS R6, [R13+0x808] ;  /* 0x000808000d067984 */ /* 0x000fe40000000800 */
[----:B------:R-:W-:Y:S02]  /*0c30*/  LEA.HI.SX32 R2, R2, R3, 0x19 ;  /* 0x0000000302027211 */ /* 0x000fe400078fcaff */
[----:B------:R-:W0:Y:S03]  /*0c40*/  LDS R7, [R13+0x80c] ;  /* 0x00080c000d077984 */ /* 0x000e260000000800 */
[----:B------:R-:W-:-:S04]  /*0c50*/  IMAD R21, R2, -0x140, R21 ;  /* 0xfffffec002157824 */ /* 0x000fc800078e0215 */
[----:B------:R-:W-:-:S04]  /*0c60*/  IMAD R21, R21, 0xc4, R0 ;  /* 0x000000c415157824 */ /* 0x000fc800078e0200 */
[----:B------:R-:W-:-:S04]  /*0c70*/  IMAD R21, R2, 0x63880, R21 ;  /* 0x0006388002157824 */ /* 0x000fc800078e0215 */
[----:B------:R-:W-:-:S05]  /*0c80*/  IMAD.WIDE R8, R21, 0x4, R8 ;  /* 0x0000000415087825 */ /* 0x000fca00078e0208 */
[----:B0-----:R-:W-:Y:S01]  /*0c90*/  STG.E.128 desc[UR6][R8.64], R4 ;  /* 0x0000000408007986 */ /* 0x001fe2000c101d06 */
[----:B------:R-:W-:Y:S05]  /*0ca0*/  EXIT ;  /* 0x000000000000794d */ /* 0x000fea0003800000 */
.L_x_0:
[----:B------:R-:W-:-:S00]  /*0cb0*/  BRA `(.L_x_0) ;  /* 0xfffffffc00fc7947 */ /* 0x000fc0000383ffff */
[----:B------:R-:W-:-:S00]  /*0cc0*/  NOP ;  /* 0x0000000000007918 */ /* 0x000fc00000000000 */
        /* <DEDUP_REMOVED lines=11> */
.L_x_1:


//--------------------- .nv.global.init           --------------------------
	.section	.nv.global.init,"aw",@progbits
.nv.global.init:
	.type		_$_str,@object
	.size		_$_str,(_$_str_$_2 - _$_str)
_$_str:
        /*0000*/ 	.byte	0x5f, 0x5f, 0x43, 0x55, 0x44, 0x41, 0x5f, 0x46, 0x54, 0x5a, 0x00
	.type		_$_str_$_2,@object
	.size		_$_str_$_2,(.L_1 - _$_str_$_2)
_$_str_$_2:
        /*000b*/ 	.byte	0x5f, 0x5f, 0x43, 0x55, 0x44, 0x41, 0x5f, 0x50, 0x52, 0x45, 0x43, 0x5f, 0x53, 0x51, 0x52, 0x54
        /*001b*/ 	.byte	0x00
.L_1:


//--------------------- .nv.shared.triton_poi_fused__native_batch_norm_legit_no_training_relu_47 --------------------------
	.section	.nv.shared.triton_poi_fused__native_batch_norm_legit_no_training_relu_47,"aw",@nobits
	.sectionflags	@""
	.align	16
	.zero		1024


//--------------------- .nv.constant0.triton_poi_fused__native_batch_norm_legit_no_training_relu_47 --------------------------
	.section	.nv.constant0.triton_poi_fused__native_batch_norm_legit_no_training_relu_47,"a",@progbits
	.sectionflags	@""
	.align	4
.nv.constant0.triton_poi_fused__native_batch_norm_legit_no_training_relu_47:
	.zero		584
